//
// Generated by NVIDIA NVVM Compiler
//
// Compiler Build ID: CL-36424714
// Cuda compilation tools, release 13.0, V13.0.88
// Based on NVVM 20.0.0
//

.version 9.0
.target sm_100
.address_size 64

	// .globl	_Z4maxiPiS_

.visible .entry _Z4maxiPiS_(
	.param .u64 .ptr .align 1 _Z4maxiPiS__param_0,
	.param .u64 .ptr .align 1 _Z4maxiPiS__param_1
)
{
	.reg .pred 	%p<3>;
	.reg .b32 	%r<4>;
	.reg .b64 	%rd<7>;

	ld.param.u64 	%rd2, [_Z4maxiPiS__param_0];
	ld.param.u64 	%rd3, [_Z4maxiPiS__param_1];
	cvta.to.global.u64 	%rd1, %rd3;
	mov.u32 	%r1, %ctaid.x;
	setp.gt.u32 	%p1, %r1, 9;
	@%p1 bra 	$L__BB0_3;
	cvta.to.global.u64 	%rd4, %rd2;
	mul.wide.u32 	%rd5, %r1, 4;
	add.s64 	%rd6, %rd4, %rd5;
	ld.global.u32 	%r2, [%rd6];
	ld.global.u32 	%r3, [%rd1];
	setp.le.s32 	%p2, %r2, %r3;
	@%p2 bra 	$L__BB0_3;
	st.global.u32 	[%rd1], %r2;
$L__BB0_3:
	ret;

}


// ===== COMPILED SASS (sm_100) =====

	.target	sm_100

	.elftype	@"ET_EXEC"


//--------------------- .note.nv.tkinfo           --------------------------
	.section	.note.nv.tkinfo,"",@"SHT_NOTE"
	.sectionflags	@"SHF_NOTE_NV_TKINFO"
	.tkinfo
        /*0018*/ 	.word	0x00000002
        /*0030*/ 	.string	""
        /*0030*/ 	.string	"ptxas"
        /*0030*/ 	.string	"Cuda compilation tools, release 13.0, V13.0.88"
        /*0030*/ 	.string	"Build cuda_13.0.r13.0/compiler.36424714_0"
        /*0030*/ 	.string	"-arch sm_100 -m 64 "



//--------------------- .note.nv.cuinfo           --------------------------
	.section	.note.nv.cuinfo,"",@"SHT_NOTE"
	.sectionflags	@"SHF_NOTE_NV_CUINFO"
        /*0018*/ 	.short	0x0002
        /*001a*/ 	.short	0x0064
        /*001c*/ 	.short	0x0082
	.zero		2


//--------------------- .nv.info                  --------------------------
	.section	.nv.info,"",@"SHT_CUDA_INFO"
	.align	4


	//----- nvinfo : EIATTR_REGCOUNT
	.align		4
        /*0000*/ 	.byte	0x04, 0x2f
        /*0002*/ 	.short	(.L_1 - .L_0)
	.align		4
.L_0:
        /*0004*/ 	.word	index@(_Z4maxiPiS_)
        /*0008*/ 	.word	0x0000000a


	//----- nvinfo : EIATTR_FRAME_SIZE
	.align		4
.L_1:
        /*000c*/ 	.byte	0x04, 0x11
        /*000e*/ 	.short	(.L_3 - .L_2)
	.align		4
.L_2:
        /*0010*/ 	.word	index@(_Z4maxiPiS_)
        /*0014*/ 	.word	0x00000000


	//----- nvinfo : EIATTR_MIN_STACK_SIZE
	.align		4
.L_3:
        /*0018*/ 	.byte	0x04, 0x12
        /*001a*/ 	.short	(.L_5 - .L_4)
	.align		4
.L_4:
        /*001c*/ 	.word	index@(_Z4maxiPiS_)
        /*0020*/ 	.word	0x00000000
.L_5:


//--------------------- .nv.compat                --------------------------
	.section	.nv.compat,"",@"SHT_CUDA_COMPAT_INFO"
	.align	4
        /*0000*/ 	.byte	0x02, 0x09, 0x00, 0x00, 0x02, 0x02, 0x01, 0x00, 0x02, 0x05, 0x05, 0x00, 0x03, 0x07, 0x01, 0x01
        /*0010*/ 	.byte	0x02, 0x03, 0x00, 0x00, 0x02, 0x06, 0x01, 0x00, 0x04, 0x0b, 0x08, 0x00, 0x09, 0x00, 0x00, 0x00
        /*0020*/ 	.byte	0x00, 0x00, 0x00, 0x00


//--------------------- .nv.info._Z4maxiPiS_      --------------------------
	.section	.nv.info._Z4maxiPiS_,"",@"SHT_CUDA_INFO"
	.sectionflags	@""
	.align	4


	//----- nvinfo : EIATTR_CUDA_API_VERSION
	.align		4
        /*0000*/ 	.byte	0x04, 0x37
        /*0002*/ 	.short	(.L_7 - .L_6)
.L_6:
        /*0004*/ 	.word	0x00000082


	//----- nvinfo : EIATTR_KPARAM_INFO
	.align		4
.L_7:
        /*0008*/ 	.byte	0x04, 0x17
        /*000a*/ 	.short	(.L_9 - .L_8)
.L_8:
        /*000c*/ 	.word	0x00000000
        /*0010*/ 	.short	0x0001
        /*0012*/ 	.short	0x0008
        /*0014*/ 	.byte	0x00, 0xf5, 0x21, 0x00


	//----- nvinfo : EIATTR_KPARAM_INFO
	.align		4
.L_9:
        /*0018*/ 	.byte	0x04, 0x17
        /*001a*/ 	.short	(.L_11 - .L_10)
.L_10:
        /*001c*/ 	.word	0x00000000
        /*0020*/ 	.short	0x0000
        /*0022*/ 	.short	0x0000
        /*0024*/ 	.byte	0x00, 0xf5, 0x21, 0x00


	//----- nvinfo : EIATTR_SPARSE_MMA_MASK
	.align		4
.L_11:
        /*0028*/ 	.byte	0x03, 0x50
        /*002a*/ 	.short	0x0000


	//----- nvinfo : EIATTR_MAXREG_COUNT
	.align		4
        /*002c*/ 	.byte	0x03, 0x1b
        /*002e*/ 	.short	0x00ff


	//----- nvinfo : EIATTR_MERCURY_ISA_VERSION
	.align		4
        /*0030*/ 	.byte	0x03, 0x5f
        /*0032*/ 	.short	0x0101


	//----- nvinfo : EIATTR_VRC_CTA_INIT_COUNT
	.align		4
        /*0034*/ 	.byte	0x02, 0x4a
	.zero		1
	.zero		1


	//----- nvinfo : EIATTR_EXIT_INSTR_OFFSETS
	.align		4
        /*0038*/ 	.byte	0x04, 0x1c
        /*003a*/ 	.short	(.L_13 - .L_12)


	//   ....[0]....
.L_12:
        /*003c*/ 	.word	0x00000030


	//   ....[1]....
        /*0040*/ 	.word	0x000000b0


	//   ....[2]....
        /*0044*/ 	.word	0x000000d0


	//----- nvinfo : EIATTR_CBANK_PARAM_SIZE
	.align		4
.L_13:
        /*0048*/ 	.byte	0x03, 0x19
        /*004a*/ 	.short	0x0010


	//----- nvinfo : EIATTR_PARAM_CBANK
	.align		4
        /*004c*/ 	.byte	0x04, 0x0a
        /*004e*/ 	.short	(.L_15 - .L_14)
	.align		4
.L_14:
        /*0050*/ 	.word	index@(.nv.constant0._Z4maxiPiS_)
        /*0054*/ 	.short	0x0380
        /*0056*/ 	.short	0x0010


	//----- nvinfo : EIATTR_SW_WAR
	.align		4
.L_15:
        /*0058*/ 	.byte	0x04, 0x36
        /*005a*/ 	.short	(.L_17 - .L_16)
.L_16:
        /*005c*/ 	.word	0x00000008
.L_17:


//--------------------- .nv.callgraph             --------------------------
	.section	.nv.callgraph,"",@"SHT_CUDA_CALLGRAPH"
	.align	4
	.sectionentsize	8
	.align		4
        /*0000*/ 	.word	0x00000000
	.align		4
        /*0004*/ 	.word	0xffffffff
	.align		4
        /*0008*/ 	.word	0x00000000
	.align		4
        /*000c*/ 	.word	0xfffffffe
	.align		4
        /*0010*/ 	.word	0x00000000
	.align		4
        /*0014*/ 	.word	0xfffffffd
	.align		4
        /*0018*/ 	.word	0x00000000
	.align		4
        /*001c*/ 	.word	0xfffffffc


//--------------------- .text._Z4maxiPiS_         --------------------------
	.section	.text._Z4maxiPiS_,"ax",@progbits
	.align	128
        .global         _Z4maxiPiS_
        .type           _Z4maxiPiS_,@function
        .size           _Z4maxiPiS_,(.L_x_1 - _Z4maxiPiS_)
        .other          _Z4maxiPiS_,@"STO_CUDA_ENTRY STV_DEFAULT"
_Z4maxiPiS_:
.text._Z4maxiPiS_:
[----:B------:R-:W-:Y:S01]  /*0000*/  LDC R1, c[0x0][0x37c] ;  /* 0x0000df00ff017b82 */ /* 0x000fe20000000800 */
[----:B------:R-:W0:Y:S02]  /*0010*/  S2R R7, SR_CTAID.X ;  /* 0x0000000000077919 */ /* 0x000e240000002500 */
[----:B0-----:R-:W-:-:S13]  /*0020*/  ISETP.GT.U32.AND P0, PT, R7, 0x9, PT ;  /* 0x000000090700780c */ /* 0x001fda0003f04070 */
[----:B------:R-:W-:Y:S05]  /*0030*/  @P0 EXIT ;  /* 0x000000000000094d */ /* 0x000fea0003800000 */
[----:B------:R-:W0:Y:S01]  /*0040*/  LDC.64 R2, c[0x0][0x380] ;  /* 0x0000e000ff027b82 */ /* 0x000e220000000a00 */
[----:B------:R-:W1:Y:S07]  /*0050*/  LDCU.64 UR4, c[0x0][0x358] ;  /* 0x00006b00ff0477ac */ /* 0x000e6e0008000a00 */
[----:B------:R-:W2:Y:S01]  /*0060*/  LDC.64 R4, c[0x0][0x388] ;  /* 0x0000e200ff047b82 */ /* 0x000ea20000000a00 */
[----:B0-----:R-:W-:-:S06]  /*0070*/  IMAD.WIDE.U32 R2, R7, 0x4, R2 ;  /* 0x0000000407027825 */ /* 0x001fcc00078e0002 */
[----:B-1----:R-:W3:Y:S04]  /*0080*/  LDG.E R3, desc[UR4][R2.64] ;  /* 0x0000000402037981 */ /* 0x002ee8000c1e1900 */
[----:B--2---:R-:W3:Y:S02]  /*0090*/  LDG.E R0, desc[UR4][R4.64] ;  /* 0x0000000404007981 */ /* 0x004ee4000c1e1900 */
[----:B---3--:R-:W-:-:S13]  /*00a0*/  ISETP.GT.AND P0, PT, R3, R0, PT ;  /* 0x000000000300720c */ /* 0x008fda0003f04270 */
[----:B------:R-:W-:Y:S05]  /*00b0*/  @!P0 EXIT ;  /* 0x000000000000894d */ /* 0x000fea0003800000 */
[----:B------:R-:W-:Y:S01]  /*00c0*/  STG.E desc[UR4][R4.64], R3 ;  /* 0x0000000304007986 */ /* 0x000fe2000c101904 */
[----:B------:R-:W-:Y:S05]  /*00d0*/  EXIT ;  /* 0x000000000000794d */ /* 0x000fea0003800000 */
.L_x_0:
[----:B------:R-:W-:-:S00]  /*00e0*/  BRA `(.L_x_0) ;  /* 0xfffffffc00fc7947 */ /* 0x000fc0000383ffff */
[----:B------:R-:W-:-:S00]  /*00f0*/  NOP ;  /* 0x0000000000007918 */ /* 0x000fc00000000000 */
        /* <DEDUP_REMOVED lines=8> */
.L_x_1:


//--------------------- .nv.shared.reserved.0     --------------------------
	.section	.nv.shared.reserved.0,"aw",@nobits
	.weak		__nv_reservedSMEM_offset_0_alias
	.size		__nv_reservedSMEM_offset_0_alias, 0, 64
	.other		__nv_reservedSMEM_offset_0_alias,@"STO_CUDA_RESERVED_SHARED STV_DEFAULT"
__nv_reservedSMEM_offset_0_alias:
	.zero		0
	.zero		64


//--------------------- .nv.constant0._Z4maxiPiS_ --------------------------
	.section	.nv.constant0._Z4maxiPiS_,"a",@progbits
	.sectionflags	@""
	.align	4
.nv.constant0._Z4maxiPiS_:
	.zero		912


//--------------------- SYMBOLS --------------------------

	.type		.nv.reservedSmem.offset0,@object
	.size		.nv.reservedSmem.offset0,0x4
